	.headerflags	@"EF_CUDA_TEXMODE_UNIFIED EF_CUDA_64BIT_ADDRESS EF_CUDA_ACCELERATORS EF_CUDA_SM90 EF_CUDA_VIRTUAL_SM(EF_CUDA_SM90)"
	.elftype	@"ET_EXEC"


//--------------------- .nv.info                  --------------------------
	.section	.nv.info,"",@"SHT_CUDA_INFO"
	.align	4


	//----- nvinfo : EIATTR_REGCOUNT
	.align		4
        /*0000*/ 	.byte	0x04, 0x2f
        /*0002*/ 	.short	(.L_1 - .L_0)
	.align		4
.L_0:
        /*0004*/ 	.word	index@(triton_poi_fused_cat_71)
        /*0008*/ 	.word	0x00000018


	//----- nvinfo : EIATTR_MIN_STACK_SIZE
	.align		4
.L_1:
        /*000c*/ 	.byte	0x04, 0x12
        /*000e*/ 	.short	(.L_3 - .L_2)
	.align		4
.L_2:
        /*0010*/ 	.word	index@(triton_poi_fused_cat_71)
        /*0014*/ 	.word	0x00000000


	//----- nvinfo : EIATTR_FRAME_SIZE
	.align		4
.L_3:
        /*0018*/ 	.byte	0x04, 0x11
        /*001a*/ 	.short	(.L_5 - .L_4)
	.align		4
.L_4:
        /*001c*/ 	.word	index@(triton_poi_fused_cat_71)
        /*0020*/ 	.word	0x00000000


	//----- nvinfo : EIATTR_MIN_STACK_SIZE
	.align		4
.L_5:
        /*0024*/ 	.byte	0x04, 0x12
        /*0026*/ 	.short	(.L_7 - .L_6)
	.align		4
.L_6:
        /*0028*/ 	.word	index@(triton_poi_fused_cat_71)
        /*002c*/ 	.word	0x00000000
.L_7:


//--------------------- .nv.info.triton_poi_fused_cat_71 --------------------------
	.section	.nv.info.triton_poi_fused_cat_71,"",@"SHT_CUDA_INFO"
	.sectionflags	@""
	.align	4


	//----- nvinfo : EIATTR_CUDA_API_VERSION
	.align		4
        /*0000*/ 	.byte	0x04, 0x37
        /*0002*/ 	.short	(.L_9 - .L_8)
.L_8:
        /*0004*/ 	.word	0x0000007c


	//----- nvinfo : EIATTR_KPARAM_INFO
	.align		4
.L_9:
        /*0008*/ 	.byte	0x04, 0x17
        /*000a*/ 	.short	(.L_11 - .L_10)
.L_10:
        /*000c*/ 	.word	0x00000000
        /*0010*/ 	.short	0x0005
        /*0012*/ 	.short	0x0028
        /*0014*/ 	.byte	0x00, 0xf0, 0x11, 0x00


	//----- nvinfo : EIATTR_KPARAM_INFO
	.align		4
.L_11:
        /*0018*/ 	.byte	0x04, 0x17
        /*001a*/ 	.short	(.L_13 - .L_12)
.L_12:
        /*001c*/ 	.word	0x00000000
        /*0020*/ 	.short	0x0004
        /*0022*/ 	.short	0x0020
        /*0024*/ 	.byte	0x00, 0xf4, 0x21, 0x00


	//----- nvinfo : EIATTR_KPARAM_INFO
	.align		4
.L_13:
        /*0028*/ 	.byte	0x04, 0x17
        /*002a*/ 	.short	(.L_15 - .L_14)
.L_14:
        /*002c*/ 	.word	0x00000000
        /*0030*/ 	.short	0x0003
        /*0032*/ 	.short	0x0018
        /*0034*/ 	.byte	0x00, 0xf4, 0x21, 0x00


	//----- nvinfo : EIATTR_KPARAM_INFO
	.align		4
.L_15:
        /*0038*/ 	.byte	0x04, 0x17
        /*003a*/ 	.short	(.L_17 - .L_16)
.L_16:
        /*003c*/ 	.word	0x00000000
        /*0040*/ 	.short	0x0002
        /*0042*/ 	.short	0x0010
        /*0044*/ 	.byte	0x00, 0xf4, 0x21, 0x00


	//----- nvinfo : EIATTR_KPARAM_INFO
	.align		4
.L_17:
        /*0048*/ 	.byte	0x04, 0x17
        /*004a*/ 	.short	(.L_19 - .L_18)
.L_18:
        /*004c*/ 	.word	0x00000000
        /*0050*/ 	.short	0x0001
        /*0052*/ 	.short	0x0008
        /*0054*/ 	.byte	0x00, 0xf4, 0x21, 0x00


	//----- nvinfo : EIATTR_KPARAM_INFO
	.align		4
.L_19:
        /*0058*/ 	.byte	0x04, 0x17
        /*005a*/ 	.short	(.L_21 - .L_20)
.L_20:
        /*005c*/ 	.word	0x00000000
        /*0060*/ 	.short	0x0000
        /*0062*/ 	.short	0x0000
        /*0064*/ 	.byte	0x00, 0xf4, 0x21, 0x00


	//----- nvinfo : EIATTR_SPARSE_MMA_MASK
	.align		4
.L_21:
        /*0068*/ 	.byte	0x03, 0x50
        /*006a*/ 	.short	0x0000


	//----- nvinfo : EIATTR_MAXREG_COUNT
	.align		4
        /*006c*/ 	.byte	0x03, 0x1b
        /*006e*/ 	.short	0x00ff


	//----- nvinfo : EIATTR_EXIT_INSTR_OFFSETS
	.align		4
        /*0070*/ 	.byte	0x04, 0x1c
        /*0072*/ 	.short	(.L_23 - .L_22)


	//   ....[0]....
.L_22:
        /*0074*/ 	.word	0x000001d0


	//----- nvinfo : EIATTR_REQNTID
	.align		4
.L_23:
        /*0078*/ 	.byte	0x04, 0x10
        /*007a*/ 	.short	(.L_25 - .L_24)
.L_24:
        /*007c*/ 	.word	0x00000080
        /*0080*/ 	.word	0x00000001
        /*0084*/ 	.word	0x00000001


	//----- nvinfo : EIATTR_CBANK_PARAM_SIZE
	.align		4
.L_25:
        /*0088*/ 	.byte	0x03, 0x19
        /*008a*/ 	.short	0x002c


	//----- nvinfo : EIATTR_PARAM_CBANK
	.align		4
        /*008c*/ 	.byte	0x04, 0x0a
        /*008e*/ 	.short	(.L_27 - .L_26)
	.align		4
.L_26:
        /*0090*/ 	.word	index@(.nv.constant0.triton_poi_fused_cat_71)
        /*0094*/ 	.short	0x0210
        /*0096*/ 	.short	0x002c


	//----- nvinfo : EIATTR_SW_WAR
	.align		4
.L_27:
        /*0098*/ 	.byte	0x04, 0x36
        /*009a*/ 	.short	(.L_29 - .L_28)
.L_28:
        /*009c*/ 	.word	0x00000008
.L_29:


//--------------------- .nv.callgraph             --------------------------
	.section	.nv.callgraph,"",@"SHT_CUDA_CALLGRAPH"
	.align	4
	.sectionentsize	8
	.align		4
        /*0000*/ 	.word	0x00000000
	.align		4
        /*0004*/ 	.word	0xffffffff
	.align		4
        /*0008*/ 	.word	0x00000000
	.align		4
        /*000c*/ 	.word	0xfffffffe
	.align		4
        /*0010*/ 	.word	0x00000000
	.align		4
        /*0014*/ 	.word	0xfffffffd
	.align		4
        /*0018*/ 	.word	0x00000000
	.align		4
        /*001c*/ 	.word	0xfffffffc


//--------------------- .text.triton_poi_fused_cat_71 --------------------------
	.section	.text.triton_poi_fused_cat_71,"ax",@progbits
	.align	128
        .global         triton_poi_fused_cat_71
        .type           triton_poi_fused_cat_71,@function
        .size           triton_poi_fused_cat_71,(.L_x_1 - triton_poi_fused_cat_71)
        .other          triton_poi_fused_cat_71,@"STO_CUDA_ENTRY STV_DEFAULT"
triton_poi_fused_cat_71:
.text.triton_poi_fused_cat_71:
[----:B------:R-:W-:Y:S01]  /*0000*/  LDC R1, c[0x0][0x28] ;  /* 0x00000a00ff017b82 */ /* 0x000fe20000000800 */
[----:B------:R-:W1:Y:S07]  /*0010*/  S2R R0, SR_TID.X ;  /* 0x0000000000007919 */ /* 0x000e6e0000002100 */
[----:B------:R-:W2:Y:S01]  /*0020*/  LDC.64 R4, c[0x0][0x210] ;  /* 0x00008400ff047b82 */ /* 0x000ea20000000a00 */
[----:B------:R-:W-:Y:S01]  /*0030*/  ULDC.64 UR4, c[0x0][0x208] ;  /* 0x0000820000047ab9 */ /* 0x000fe20000000a00 */
[----:B------:R-:W3:Y:S06]  /*0040*/  S2R R13, SR_CTAID.X ;  /* 0x00000000000d7919 */ /* 0x000eec0000002500 */
[----:B------:R-:W4:Y:S08]  /*0050*/  LDC.64 R6, c[0x0][0x218] ;  /* 0x00008600ff067b82 */ /* 0x000f300000000a00 */
[----:B------:R-:W5:Y:S08]  /*0060*/  LDC.64 R8, c[0x0][0x220] ;  /* 0x00008800ff087b82 */ /* 0x000f700000000a00 */
[----:B------:R-:W4:Y:S01]  /*0070*/  LDC.64 R10, c[0x0][0x228] ;  /* 0x00008a00ff0a7b82 */ /* 0x000f220000000a00 */
[----:B-1----:R-:W-:-:S04]  /*0080*/  LOP3.LUT R0, R0, 0x7f, RZ, 0xc0, !PT ;  /* 0x0000007f00007812 */ /* 0x002fc800078ec0ff */
[----:B---3--:R-:W-:-:S05]  /*0090*/  LEA R13, R13, R0, 0x7 ;  /* 0x000000000d0d7211 */ /* 0x008fca00078e38ff */
[----:B--2---:R-:W-:-:S05]  /*00a0*/  IMAD.WIDE R4, R13, 0x4, R4 ;  /* 0x000000040d047825 */ /* 0x004fca00078e0204 */
[----:B------:R4:W2:Y:S01]  /*00b0*/  LDG.E R15, desc[UR4][R4.64] ;  /* 0x00000004040f7981 */ /* 0x0008a2000c1e1900 */
[----:B------:R-:W-:-:S05]  /*00c0*/  IMAD.HI R0, R13, 0x2aaaaaab, RZ ;  /* 0x2aaaaaab0d007827 */ /* 0x000fca00078e02ff */
[----:B------:R-:W-:-:S04]  /*00d0*/  SHF.R.U32.HI R3, RZ, 0x1f, R0 ;  /* 0x0000001fff037819 */ /* 0x000fc80000011600 */
[----:B------:R-:W-:Y:S02]  /*00e0*/  LEA.HI.SX32 R0, R0, R3, 0x17 ;  /* 0x0000000300007211 */ /* 0x000fe400078fbaff */
[----:B------:R-:W1:Y:S03]  /*00f0*/  LDC.64 R2, c[0x0][0x230] ;  /* 0x00008c00ff027b82 */ /* 0x000e660000000a00 */
[----:B------:R-:W-:-:S04]  /*0100*/  IMAD R13, R0, -0xc00, R13 ;  /* 0xfffff400000d7824 */ /* 0x000fc800078e020d */
[----:B------:R-:W-:-:S04]  /*0110*/  IMAD R13, R0, 0x11a00, R13 ;  /* 0x00011a00000d7824 */ /* 0x000fc800078e020d */
[----:B------:R-:W-:Y:S02]  /*0120*/  IMAD R17, R0, 0xc00, R13 ;  /* 0x00000c0000117824 */ /* 0x000fe400078e020d */
[----:B----4-:R-:W-:-:S04]  /*0130*/  IMAD.WIDE R4, R13, 0x4, R6 ;  /* 0x000000040d047825 */ /* 0x010fc800078e0206 */
[----:B------:R-:W-:Y:S02]  /*0140*/  IMAD R19, R0, 0xc00, R17 ;  /* 0x00000c0000137824 */ /* 0x000fe400078e0211 */
[----:B-----5:R-:W-:-:S04]  /*0150*/  IMAD.WIDE R6, R17, 0x4, R8 ;  /* 0x0000000411067825 */ /* 0x020fc800078e0208 */
[----:B------:R-:W-:Y:S02]  /*0160*/  IMAD R21, R0, 0xc00, R19 ;  /* 0x00000c0000157824 */ /* 0x000fe400078e0213 */
[----:B0-----:R-:W-:-:S04]  /*0170*/  IMAD.WIDE R8, R19, 0x4, R10 ;  /* 0x0000000413087825 */ /* 0x001fc800078e020a */
[----:B-1----:R-:W-:Y:S01]  /*0180*/  IMAD.WIDE R2, R21, 0x4, R2 ;  /* 0x0000000415027825 */ /* 0x002fe200078e0202 */
[----:B--2---:R-:W-:Y:S04]  /*0190*/  STG.E desc[UR4][R4.64], R15 ;  /* 0x0000000f04007986 */ /* 0x004fe8000c101904 */
[----:B------:R-:W-:Y:S04]  /*01a0*/  STG.E desc[UR4][R6.64], R15 ;  /* 0x0000000f06007986 */ /* 0x000fe8000c101904 */
[----:B------:R-:W-:Y:S04]  /*01b0*/  STG.E desc[UR4][R8.64], R15 ;  /* 0x0000000f08007986 */ /* 0x000fe8000c101904 */
[----:B------:R-:W-:Y:S01]  /*01c0*/  STG.E desc[UR4][R2.64], R15 ;  /* 0x0000000f02007986 */ /* 0x000fe2000c101904 */
[----:B------:R-:W-:Y:S05]  /*01d0*/  EXIT ;  /* 0x000000000000794d */ /* 0x000fea0003800000 */
.L_x_0:
[----:B------:R-:W-:-:S00]  /*01e0*/  BRA `(.L_x_0) ;  /* 0xfffffffc00fc7947 */ /* 0x000fc0000383ffff */
[----:B------:R-:W-:-:S00]  /*01f0*/  NOP ;  /* 0x0000000000007918 */ /* 0x000fc00000000000 */
        /* <DEDUP_REMOVED lines=8> */
.L_x_1:


//--------------------- .nv.constant0.triton_poi_fused_cat_71 --------------------------
	.section	.nv.constant0.triton_poi_fused_cat_71,"a",@progbits
	.sectionflags	@""
	.align	4
.nv.constant0.triton_poi_fused_cat_71:
	.zero		572
